//
// Generated by NVIDIA NVVM Compiler
//
// Compiler Build ID: CL-36424714
// Cuda compilation tools, release 13.0, V13.0.88
// Based on NVVM 20.0.0
//

.version 9.0
.target sm_100
.address_size 64

	// .globl	_Z12helloFromGPUv
.extern .func  (.param .b32 func_retval0) vprintf
(
	.param .b64 vprintf_param_0,
	.param .b64 vprintf_param_1
)
;
.global .align 1 .b8 $str[22] = {72, 101, 108, 108, 111, 32, 87, 111, 114, 108, 100, 32, 102, 114, 111, 109, 32, 71, 80, 85, 33};

.visible .entry _Z12helloFromGPUv()
{
	.reg .b32 	%r<3>;
	.reg .b64 	%rd<3>;

	mov.u64 	%rd1, $str;
	cvta.global.u64 	%rd2, %rd1;
	{ // callseq 0, 0
	.param .b64 param0;
	st.param.b64 	[param0], %rd2;
	.param .b64 param1;
	st.param.b64 	[param1], 0;
	.param .b32 retval0;
	call.uni (retval0), 
	vprintf, 
	(
	param0, 
	param1
	);
	ld.param.b32 	%r1, [retval0];
	} // callseq 0
	ret;

}


// ===== COMPILED SASS (sm_100) =====

	.target	sm_100

	.elftype	@"ET_EXEC"


//--------------------- .note.nv.tkinfo           --------------------------
	.section	.note.nv.tkinfo,"",@"SHT_NOTE"
	.sectionflags	@"SHF_NOTE_NV_TKINFO"
	.tkinfo
        /*0018*/ 	.word	0x00000002
        /*0030*/ 	.string	""
        /*0030*/ 	.string	"ptxas"
        /*0030*/ 	.string	"Cuda compilation tools, release 13.0, V13.0.88"
        /*0030*/ 	.string	"Build cuda_13.0.r13.0/compiler.36424714_0"
        /*0030*/ 	.string	"-arch sm_100 -m 64 "



//--------------------- .note.nv.cuinfo           --------------------------
	.section	.note.nv.cuinfo,"",@"SHT_NOTE"
	.sectionflags	@"SHF_NOTE_NV_CUINFO"
        /*0018*/ 	.short	0x0002
        /*001a*/ 	.short	0x0064
        /*001c*/ 	.short	0x0082
	.zero		2


//--------------------- .nv.info                  --------------------------
	.section	.nv.info,"",@"SHT_CUDA_INFO"
	.align	4


	//----- nvinfo : EIATTR_REGCOUNT
	.align		4
        /*0000*/ 	.byte	0x04, 0x2f
        /*0002*/ 	.short	(.L_2 - .L_1)
	.align		4
.L_1:
        /*0004*/ 	.word	index@(_Z12helloFromGPUv)
        /*0008*/ 	.word	0x00000018


	//----- nvinfo : EIATTR_FRAME_SIZE
	.align		4
.L_2:
        /*000c*/ 	.byte	0x04, 0x11
        /*000e*/ 	.short	(.L_4 - .L_3)
	.align		4
.L_3:
        /*0010*/ 	.word	index@(_Z12helloFromGPUv)
        /*0014*/ 	.word	0x00000000


	//----- nvinfo : EIATTR_MIN_STACK_SIZE
	.align		4
.L_4:
        /*0018*/ 	.byte	0x04, 0x12
        /*001a*/ 	.short	(.L_6 - .L_5)
	.align		4
.L_5:
        /*001c*/ 	.word	index@(_Z12helloFromGPUv)
        /*0020*/ 	.word	0x00000000
.L_6:


//--------------------- .nv.compat                --------------------------
	.section	.nv.compat,"",@"SHT_CUDA_COMPAT_INFO"
	.align	4
        /*0000*/ 	.byte	0x02, 0x09, 0x00, 0x00, 0x02, 0x02, 0x01, 0x00, 0x02, 0x05, 0x05, 0x00, 0x03, 0x07, 0x01, 0x01
        /*0010*/ 	.byte	0x02, 0x03, 0x00, 0x00, 0x02, 0x06, 0x01, 0x00, 0x04, 0x0b, 0x08, 0x00, 0x09, 0x00, 0x00, 0x00
        /*0020*/ 	.byte	0x00, 0x00, 0x00, 0x00


//--------------------- .nv.info._Z12helloFromGPUv --------------------------
	.section	.nv.info._Z12helloFromGPUv,"",@"SHT_CUDA_INFO"
	.sectionflags	@""
	.align	4


	//----- nvinfo : EIATTR_CUDA_API_VERSION
	.align		4
        /*0000*/ 	.byte	0x04, 0x37
        /*0002*/ 	.short	(.L_8 - .L_7)
.L_7:
        /*0004*/ 	.word	0x00000082


	//----- nvinfo : EIATTR_SPARSE_MMA_MASK
	.align		4
.L_8:
        /*0008*/ 	.byte	0x03, 0x50
        /*000a*/ 	.short	0x0000


	//----- nvinfo : EIATTR_MAXREG_COUNT
	.align		4
        /*000c*/ 	.byte	0x03, 0x1b
        /*000e*/ 	.short	0x00ff


	//----- nvinfo : EIATTR_EXTERNS
	.align		4
        /*0010*/ 	.byte	0x04, 0x0f
        /*0012*/ 	.short	(.L_10 - .L_9)


	//   ....[0]....
	.align		4
.L_9:
        /*0014*/ 	.word	index@(vprintf)


	//----- nvinfo : EIATTR_MERCURY_ISA_VERSION
	.align		4
.L_10:
        /*0018*/ 	.byte	0x03, 0x5f
        /*001a*/ 	.short	0x0101


	//----- nvinfo : EIATTR_VRC_CTA_INIT_COUNT
	.align		4
        /*001c*/ 	.byte	0x02, 0x4a
	.zero		1
	.zero		1


	//----- nvinfo : EIATTR_SYSCALL_OFFSETS
	.align		4
        /*0020*/ 	.byte	0x04, 0x46
        /*0022*/ 	.short	(.L_12 - .L_11)


	//   ....[0]....
.L_11:
        /*0024*/ 	.word	0x00000080


	//----- nvinfo : EIATTR_EXIT_INSTR_OFFSETS
	.align		4
.L_12:
        /*0028*/ 	.byte	0x04, 0x1c
        /*002a*/ 	.short	(.L_14 - .L_13)


	//   ....[0]....
.L_13:
        /*002c*/ 	.word	0x00000090


	//----- nvinfo : EIATTR_SW_WAR
	.align		4
.L_14:
        /*0030*/ 	.byte	0x04, 0x36
        /*0032*/ 	.short	(.L_16 - .L_15)
.L_15:
        /*0034*/ 	.word	0x00000008
.L_16:


//--------------------- .nv.callgraph             --------------------------
	.section	.nv.callgraph,"",@"SHT_CUDA_CALLGRAPH"
	.align	4
	.sectionentsize	8
	.align		4
        /*0000*/ 	.word	0x00000000
	.align		4
        /*0004*/ 	.word	0xffffffff
	.align		4
        /*0008*/ 	.word	index@(_Z12helloFromGPUv)
	.align		4
        /*000c*/ 	.word	index@(vprintf)
	.align		4
        /*0010*/ 	.word	0x00000000
	.align		4
        /*0014*/ 	.word	0xfffffffe
	.align		4
        /*0018*/ 	.word	0x00000000
	.align		4
        /*001c*/ 	.word	0xfffffffd
	.align		4
        /*0020*/ 	.word	0x00000000
	.align		4
        /*0024*/ 	.word	0xfffffffc


//--------------------- .nv.constant4             --------------------------
	.section	.nv.constant4,"a",@progbits
	.align	8
	.align		8
.nv.constant4:
        /*0000*/ 	.dword	vprintf
	.align		8
        /*0008*/ 	.dword	$str


//--------------------- .text._Z12helloFromGPUv   --------------------------
	.section	.text._Z12helloFromGPUv,"ax",@progbits
	.align	128
        .global         _Z12helloFromGPUv
        .type           _Z12helloFromGPUv,@function
        .size           _Z12helloFromGPUv,(.L_x_2 - _Z12helloFromGPUv)
        .other          _Z12helloFromGPUv,@"STO_CUDA_ENTRY STV_DEFAULT"
_Z12helloFromGPUv:
.text._Z12helloFromGPUv:
[----:B------:R-:W0:Y:S01]  /*0000*/  LDC R1, c[0x0][0x37c] ;  /* 0x0000df00ff017b82 */ /* 0x000e220000000800 */
[----:B------:R-:W-:Y:S01]  /*0010*/  MOV R0, 0x0 ;  /* 0x0000000000007802 */ /* 0x000fe20000000f00 */
[----:B------:R-:W1:Y:S01]  /*0020*/  LDCU.64 UR4, c[0x4][0x8] ;  /* 0x01000100ff0477ac */ /* 0x000e620008000a00 */
[----:B------:R-:W-:-:S05]  /*0030*/  CS2R R6, SRZ ;  /* 0x0000000000067805 */ /* 0x000fca000001ff00 */
[----:B------:R2:W3:Y:S01]  /*0040*/  LDC.64 R2, c[0x4][R0] ;  /* 0x0100000000027b82 */ /* 0x0004e20000000a00 */
[----:B-1----:R-:W-:Y:S02]  /*0050*/  IMAD.U32 R4, RZ, RZ, UR4 ;  /* 0x00000004ff047e24 */ /* 0x002fe4000f8e00ff */
[----:B--2---:R-:W-:-:S07]  /*0060*/  IMAD.U32 R5, RZ, RZ, UR5 ;  /* 0x00000005ff057e24 */ /* 0x004fce000f8e00ff */
[----:B------:R-:W-:-:S07]  /*0070*/  LEPC R20, `(.L_x_0) ;  /* 0x000000001014794e */ /* 0x000fce0000000000 */
[----:B0--3--:R-:W-:Y:S05]  /*0080*/  CALL.ABS.NOINC R2 ;  /* 0x0000000002007343 */ /* 0x009fea0003c00000 */
.L_x_0:
[----:B------:R-:W-:Y:S05]  /*0090*/  EXIT ;  /* 0x000000000000794d */ /* 0x000fea0003800000 */
.L_x_1:
[----:B------:R-:W-:-:S00]  /*00a0*/  BRA `(.L_x_1) ;  /* 0xfffffffc00fc7947 */ /* 0x000fc0000383ffff */
[----:B------:R-:W-:-:S00]  /*00b0*/  NOP ;  /* 0x0000000000007918 */ /* 0x000fc00000000000 */
        /* <DEDUP_REMOVED lines=12> */
.L_x_2:


//--------------------- .nv.global.init           --------------------------
	.section	.nv.global.init,"aw",@progbits
.nv.global.init:
	.type		$str,@object
	.size		$str,(.L_0 - $str)
$str:
        /*0000*/ 	.byte	0x48, 0x65, 0x6c, 0x6c, 0x6f, 0x20, 0x57, 0x6f, 0x72, 0x6c, 0x64, 0x20, 0x66, 0x72, 0x6f, 0x6d
        /*0010*/ 	.byte	0x20, 0x47, 0x50, 0x55, 0x21, 0x00
.L_0:


//--------------------- .nv.shared.reserved.0     --------------------------
	.section	.nv.shared.reserved.0,"aw",@nobits
	.weak		__nv_reservedSMEM_offset_0_alias
	.size		__nv_reservedSMEM_offset_0_alias, 0, 64
	.other		__nv_reservedSMEM_offset_0_alias,@"STO_CUDA_RESERVED_SHARED STV_DEFAULT"
__nv_reservedSMEM_offset_0_alias:
	.zero		0
	.zero		64


//--------------------- .nv.constant0._Z12helloFromGPUv --------------------------
	.section	.nv.constant0._Z12helloFromGPUv,"a",@progbits
	.sectionflags	@""
	.align	4
.nv.constant0._Z12helloFromGPUv:
	.zero		896


//--------------------- SYMBOLS --------------------------

	.type		.nv.reservedSmem.offset0,@object
	.size		.nv.reservedSmem.offset0,0x4
	.type		vprintf,@function
